//
// Generated by NVIDIA NVVM Compiler
//
// Compiler Build ID: CL-36424714
// Cuda compilation tools, release 13.0, V13.0.88
// Based on NVVM 20.0.0
//

.version 9.0
.target sm_100
.address_size 64

	// .globl	_Z4histPKiPiii

.visible .entry _Z4histPKiPiii(
	.param .u64 .ptr .align 1 _Z4histPKiPiii_param_0,
	.param .u64 .ptr .align 1 _Z4histPKiPiii_param_1,
	.param .u32 _Z4histPKiPiii_param_2,
	.param .u32 _Z4histPKiPiii_param_3
)
{
	.reg .pred 	%p<2>;
	.reg .b32 	%r<8>;
	.reg .b64 	%rd<9>;

	ld.param.u64 	%rd1, [_Z4histPKiPiii_param_0];
	ld.param.u64 	%rd2, [_Z4histPKiPiii_param_1];
	ld.param.u32 	%r2, [_Z4histPKiPiii_param_2];
	mov.u32 	%r3, %ntid.x;
	mov.u32 	%r4, %ctaid.x;
	mov.u32 	%r5, %tid.x;
	mad.lo.s32 	%r1, %r3, %r4, %r5;
	setp.ge.s32 	%p1, %r1, %r2;
	@%p1 bra 	$L__BB0_2;
	cvta.to.global.u64 	%rd3, %rd1;
	cvta.to.global.u64 	%rd4, %rd2;
	mul.wide.s32 	%rd5, %r1, 4;
	add.s64 	%rd6, %rd3, %rd5;
	ld.global.u32 	%r6, [%rd6];
	mul.wide.s32 	%rd7, %r6, 4;
	add.s64 	%rd8, %rd4, %rd7;
	atom.global.add.u32 	%r7, [%rd8], 1;
$L__BB0_2:
	ret;

}


// ===== COMPILED SASS (sm_100) =====

	.target	sm_100

	.elftype	@"ET_EXEC"


//--------------------- .note.nv.tkinfo           --------------------------
	.section	.note.nv.tkinfo,"",@"SHT_NOTE"
	.sectionflags	@"SHF_NOTE_NV_TKINFO"
	.tkinfo
        /*0018*/ 	.word	0x00000002
        /*0030*/ 	.string	""
        /*0030*/ 	.string	"ptxas"
        /*0030*/ 	.string	"Cuda compilation tools, release 13.0, V13.0.88"
        /*0030*/ 	.string	"Build cuda_13.0.r13.0/compiler.36424714_0"
        /*0030*/ 	.string	"-arch sm_100 -m 64 "



//--------------------- .note.nv.cuinfo           --------------------------
	.section	.note.nv.cuinfo,"",@"SHT_NOTE"
	.sectionflags	@"SHF_NOTE_NV_CUINFO"
        /*0018*/ 	.short	0x0002
        /*001a*/ 	.short	0x0064
        /*001c*/ 	.short	0x0082
	.zero		2


//--------------------- .nv.info                  --------------------------
	.section	.nv.info,"",@"SHT_CUDA_INFO"
	.align	4


	//----- nvinfo : EIATTR_REGCOUNT
	.align		4
        /*0000*/ 	.byte	0x04, 0x2f
        /*0002*/ 	.short	(.L_1 - .L_0)
	.align		4
.L_0:
        /*0004*/ 	.word	index@(_Z4histPKiPiii)
        /*0008*/ 	.word	0x0000000a


	//----- nvinfo : EIATTR_FRAME_SIZE
	.align		4
.L_1:
        /*000c*/ 	.byte	0x04, 0x11
        /*000e*/ 	.short	(.L_3 - .L_2)
	.align		4
.L_2:
        /*0010*/ 	.word	index@(_Z4histPKiPiii)
        /*0014*/ 	.word	0x00000000


	//----- nvinfo : EIATTR_MIN_STACK_SIZE
	.align		4
.L_3:
        /*0018*/ 	.byte	0x04, 0x12
        /*001a*/ 	.short	(.L_5 - .L_4)
	.align		4
.L_4:
        /*001c*/ 	.word	index@(_Z4histPKiPiii)
        /*0020*/ 	.word	0x00000000
.L_5:


//--------------------- .nv.compat                --------------------------
	.section	.nv.compat,"",@"SHT_CUDA_COMPAT_INFO"
	.align	4
        /*0000*/ 	.byte	0x02, 0x09, 0x00, 0x00, 0x02, 0x02, 0x01, 0x00, 0x02, 0x05, 0x05, 0x00, 0x03, 0x07, 0x01, 0x01
        /*0010*/ 	.byte	0x02, 0x03, 0x00, 0x00, 0x02, 0x06, 0x01, 0x00, 0x04, 0x0b, 0x08, 0x00, 0x09, 0x00, 0x00, 0x00
        /*0020*/ 	.byte	0x00, 0x00, 0x00, 0x00


//--------------------- .nv.info._Z4histPKiPiii   --------------------------
	.section	.nv.info._Z4histPKiPiii,"",@"SHT_CUDA_INFO"
	.sectionflags	@""
	.align	4


	//----- nvinfo : EIATTR_CUDA_API_VERSION
	.align		4
        /*0000*/ 	.byte	0x04, 0x37
        /*0002*/ 	.short	(.L_7 - .L_6)
.L_6:
        /*0004*/ 	.word	0x00000082


	//----- nvinfo : EIATTR_KPARAM_INFO
	.align		4
.L_7:
        /*0008*/ 	.byte	0x04, 0x17
        /*000a*/ 	.short	(.L_9 - .L_8)
.L_8:
        /*000c*/ 	.word	0x00000000
        /*0010*/ 	.short	0x0003
        /*0012*/ 	.short	0x0014
        /*0014*/ 	.byte	0x00, 0xf0, 0x11, 0x00


	//----- nvinfo : EIATTR_KPARAM_INFO
	.align		4
.L_9:
        /*0018*/ 	.byte	0x04, 0x17
        /*001a*/ 	.short	(.L_11 - .L_10)
.L_10:
        /*001c*/ 	.word	0x00000000
        /*0020*/ 	.short	0x0002
        /*0022*/ 	.short	0x0010
        /*0024*/ 	.byte	0x00, 0xf0, 0x11, 0x00


	//----- nvinfo : EIATTR_KPARAM_INFO
	.align		4
.L_11:
        /*0028*/ 	.byte	0x04, 0x17
        /*002a*/ 	.short	(.L_13 - .L_12)
.L_12:
        /*002c*/ 	.word	0x00000000
        /*0030*/ 	.short	0x0001
        /*0032*/ 	.short	0x0008
        /*0034*/ 	.byte	0x00, 0xf5, 0x21, 0x00


	//----- nvinfo : EIATTR_KPARAM_INFO
	.align		4
.L_13:
        /*0038*/ 	.byte	0x04, 0x17
        /*003a*/ 	.short	(.L_15 - .L_14)
.L_14:
        /*003c*/ 	.word	0x00000000
        /*0040*/ 	.short	0x0000
        /*0042*/ 	.short	0x0000
        /*0044*/ 	.byte	0x00, 0xf5, 0x21, 0x00


	//----- nvinfo : EIATTR_SPARSE_MMA_MASK
	.align		4
.L_15:
        /*0048*/ 	.byte	0x03, 0x50
        /*004a*/ 	.short	0x0000


	//----- nvinfo : EIATTR_MAXREG_COUNT
	.align		4
        /*004c*/ 	.byte	0x03, 0x1b
        /*004e*/ 	.short	0x00ff


	//----- nvinfo : EIATTR_MERCURY_ISA_VERSION
	.align		4
        /*0050*/ 	.byte	0x03, 0x5f
        /*0052*/ 	.short	0x0101


	//----- nvinfo : EIATTR_VRC_CTA_INIT_COUNT
	.align		4
        /*0054*/ 	.byte	0x02, 0x4a
	.zero		1
	.zero		1


	//----- nvinfo : EIATTR_EXIT_INSTR_OFFSETS
	.align		4
        /*0058*/ 	.byte	0x04, 0x1c
        /*005a*/ 	.short	(.L_17 - .L_16)


	//   ....[0]....
.L_16:
        /*005c*/ 	.word	0x00000070


	//   ....[1]....
        /*0060*/ 	.word	0x00000100


	//----- nvinfo : EIATTR_CBANK_PARAM_SIZE
	.align		4
.L_17:
        /*0064*/ 	.byte	0x03, 0x19
        /*0066*/ 	.short	0x0018


	//----- nvinfo : EIATTR_PARAM_CBANK
	.align		4
        /*0068*/ 	.byte	0x04, 0x0a
        /*006a*/ 	.short	(.L_19 - .L_18)
	.align		4
.L_18:
        /*006c*/ 	.word	index@(.nv.constant0._Z4histPKiPiii)
        /*0070*/ 	.short	0x0380
        /*0072*/ 	.short	0x0018


	//----- nvinfo : EIATTR_SW_WAR
	.align		4
.L_19:
        /*0074*/ 	.byte	0x04, 0x36
        /*0076*/ 	.short	(.L_21 - .L_20)
.L_20:
        /*0078*/ 	.word	0x00000008
.L_21:


//--------------------- .nv.callgraph             --------------------------
	.section	.nv.callgraph,"",@"SHT_CUDA_CALLGRAPH"
	.align	4
	.sectionentsize	8
	.align		4
        /*0000*/ 	.word	0x00000000
	.align		4
        /*0004*/ 	.word	0xffffffff
	.align		4
        /*0008*/ 	.word	0x00000000
	.align		4
        /*000c*/ 	.word	0xfffffffe
	.align		4
        /*0010*/ 	.word	0x00000000
	.align		4
        /*0014*/ 	.word	0xfffffffd
	.align		4
        /*0018*/ 	.word	0x00000000
	.align		4
        /*001c*/ 	.word	0xfffffffc


//--------------------- .text._Z4histPKiPiii      --------------------------
	.section	.text._Z4histPKiPiii,"ax",@progbits
	.align	128
        .global         _Z4histPKiPiii
        .type           _Z4histPKiPiii,@function
        .size           _Z4histPKiPiii,(.L_x_1 - _Z4histPKiPiii)
        .other          _Z4histPKiPiii,@"STO_CUDA_ENTRY STV_DEFAULT"
_Z4histPKiPiii:
.text._Z4histPKiPiii:
[----:B------:R-:W-:Y:S01]  /*0000*/  LDC R1, c[0x0][0x37c] ;  /* 0x0000df00ff017b82 */ /* 0x000fe20000000800 */
[----:B------:R-:W0:Y:S01]  /*0010*/  S2R R5, SR_CTAID.X ;  /* 0x0000000000057919 */ /* 0x000e220000002500 */
[----:B------:R-:W0:Y:S01]  /*0020*/  LDCU UR4, c[0x0][0x360] ;  /* 0x00006c00ff0477ac */ /* 0x000e220008000800 */
[----:B------:R-:W0:Y:S01]  /*0030*/  S2R R0, SR_TID.X ;  /* 0x0000000000007919 */ /* 0x000e220000002100 */
[----:B------:R-:W1:Y:S01]  /*0040*/  LDCU UR5, c[0x0][0x390] ;  /* 0x00007200ff0577ac */ /* 0x000e620008000800 */
[----:B0-----:R-:W-:-:S05]  /*0050*/  IMAD R5, R5, UR4, R0 ;  /* 0x0000000405057c24 */ /* 0x001fca000f8e0200 */
[----:B-1----:R-:W-:-:S13]  /*0060*/  ISETP.GE.AND P0, PT, R5, UR5, PT ;  /* 0x0000000505007c0c */ /* 0x002fda000bf06270 */
[----:B------:R-:W-:Y:S05]  /*0070*/  @P0 EXIT ;  /* 0x000000000000094d */ /* 0x000fea0003800000 */
[----:B------:R-:W0:Y:S01]  /*0080*/  LDC.64 R2, c[0x0][0x380] ;  /* 0x0000e000ff027b82 */ /* 0x000e220000000a00 */
[----:B------:R-:W1:Y:S01]  /*0090*/  LDCU.64 UR4, c[0x0][0x358] ;  /* 0x00006b00ff0477ac */ /* 0x000e620008000a00 */
[----:B0-----:R-:W-:-:S06]  /*00a0*/  IMAD.WIDE R2, R5, 0x4, R2 ;  /* 0x0000000405027825 */ /* 0x001fcc00078e0202 */
[----:B------:R-:W0:Y:S01]  /*00b0*/  LDC.64 R4, c[0x0][0x388] ;  /* 0x0000e200ff047b82 */ /* 0x000e220000000a00 */
[----:B-1----:R-:W0:Y:S01]  /*00c0*/  LDG.E R3, desc[UR4][R2.64] ;  /* 0x0000000402037981 */ /* 0x002e22000c1e1900 */
[----:B------:R-:W-:Y:S02]  /*00d0*/  HFMA2 R7, -RZ, RZ, 0, 5.9604644775390625e-08 ;  /* 0x00000001ff077431 */ /* 0x000fe400000001ff */
[----:B0-----:R-:W-:-:S05]  /*00e0*/  IMAD.WIDE R4, R3, 0x4, R4 ;  /* 0x0000000403047825 */ /* 0x001fca00078e0204 */
[----:B------:R-:W-:Y:S01]  /*00f0*/  REDG.E.ADD.STRONG.GPU desc[UR4][R4.64], R7 ;  /* 0x000000070400798e */ /* 0x000fe2000c12e104 */
[----:B------:R-:W-:Y:S05]  /*0100*/  EXIT ;  /* 0x000000000000794d */ /* 0x000fea0003800000 */
.L_x_0:
[----:B------:R-:W-:-:S00]  /*0110*/  BRA `(.L_x_0) ;  /* 0xfffffffc00fc7947 */ /* 0x000fc0000383ffff */
[----:B------:R-:W-:-:S00]  /*0120*/  NOP ;  /* 0x0000000000007918 */ /* 0x000fc00000000000 */
        /* <DEDUP_REMOVED lines=13> */
.L_x_1:


//--------------------- .nv.shared.reserved.0     --------------------------
	.section	.nv.shared.reserved.0,"aw",@nobits
	.weak		__nv_reservedSMEM_offset_0_alias
	.size		__nv_reservedSMEM_offset_0_alias, 0, 64
	.other		__nv_reservedSMEM_offset_0_alias,@"STO_CUDA_RESERVED_SHARED STV_DEFAULT"
__nv_reservedSMEM_offset_0_alias:
	.zero		0
	.zero		64


//--------------------- .nv.constant0._Z4histPKiPiii --------------------------
	.section	.nv.constant0._Z4histPKiPiii,"a",@progbits
	.sectionflags	@""
	.align	4
.nv.constant0._Z4histPKiPiii:
	.zero		920


//--------------------- SYMBOLS --------------------------

	.type		.nv.reservedSmem.offset0,@object
	.size		.nv.reservedSmem.offset0,0x4
